//
// Generated by NVIDIA NVVM Compiler
//
// Compiler Build ID: CL-36424714
// Cuda compilation tools, release 13.0, V13.0.88
// Based on NVVM 20.0.0
//

.version 9.0
.target sm_100
.address_size 64

	// .globl	_Z8useClassPP9CudaClass
.extern .func  (.param .b32 func_retval0) vprintf
(
	.param .b64 vprintf_param_0,
	.param .b64 vprintf_param_1
)
;
.global .align 1 .b8 $str[12] = {107, 101, 114, 110, 101, 108, 58, 32, 37, 100, 10};
.global .align 1 .b8 $str$1[24] = {107, 101, 114, 110, 101, 108, 58, 32, 37, 100, 44, 32, 114, 101, 115, 117, 108, 116, 58, 32, 37, 103, 10};

.visible .entry _Z8useClassPP9CudaClass(
	.param .u64 .ptr .align 1 _Z8useClassPP9CudaClass_param_0
)
{
	.local .align 16 .b8 	__local_depot0[16];
	.reg .b64 	%SP;
	.reg .b64 	%SPL;
	.reg .pred 	%p<2>;
	.reg .b32 	%r<10>;
	.reg .b32 	%f<132>;
	.reg .b64 	%rd<16>;
	.reg .b64 	%fd<4>;

	mov.u64 	%SPL, __local_depot0;
	cvta.local.u64 	%SP, %SPL;
	ld.param.u64 	%rd4, [_Z8useClassPP9CudaClass_param_0];
	cvta.to.global.u64 	%rd5, %rd4;
	add.u64 	%rd6, %SP, 0;
	add.u64 	%rd1, %SPL, 0;
	mov.u32 	%r1, %tid.x;
	st.local.u32 	[%rd1], %r1;
	mov.u64 	%rd7, $str;
	cvta.global.u64 	%rd8, %rd7;
	{ // callseq 0, 0
	.param .b64 param0;
	st.param.b64 	[param0], %rd8;
	.param .b64 param1;
	st.param.b64 	[param1], %rd6;
	.param .b32 retval0;
	call.uni (retval0), 
	vprintf, 
	(
	param0, 
	param1
	);
	ld.param.b32 	%r5, [retval0];
	} // callseq 0
	mul.wide.u32 	%rd9, %r1, 8;
	add.s64 	%rd2, %rd5, %rd9;
	ld.global.u64 	%rd10, [%rd2];
	ld.u64 	%rd3, [%rd10];
	ld.f64 	%fd1, [%rd3];
	cvt.rn.f32.f64 	%f131, %fd1;
	mov.b32 	%r9, 0;
$L__BB0_1:
	add.f32 	%f4, %f131, 0f45100000;
	add.f32 	%f5, %f4, 0f00000000;
	add.f32 	%f6, %f5, 0f45100000;
	add.f32 	%f7, %f6, 0f00000000;
	add.f32 	%f8, %f7, 0f45100000;
	add.f32 	%f9, %f8, 0f00000000;
	add.f32 	%f10, %f9, 0f45100000;
	add.f32 	%f11, %f10, 0f00000000;
	add.f32 	%f12, %f11, 0f45100000;
	add.f32 	%f13, %f12, 0f00000000;
	add.f32 	%f14, %f13, 0f45100000;
	add.f32 	%f15, %f14, 0f00000000;
	add.f32 	%f16, %f15, 0f45100000;
	add.f32 	%f17, %f16, 0f00000000;
	add.f32 	%f18, %f17, 0f45100000;
	add.f32 	%f19, %f18, 0f00000000;
	add.f32 	%f20, %f19, 0f45100000;
	add.f32 	%f21, %f20, 0f00000000;
	add.f32 	%f22, %f21, 0f45100000;
	add.f32 	%f23, %f22, 0f00000000;
	add.f32 	%f24, %f23, 0f45100000;
	add.f32 	%f25, %f24, 0f00000000;
	add.f32 	%f26, %f25, 0f45100000;
	add.f32 	%f27, %f26, 0f00000000;
	add.f32 	%f28, %f27, 0f45100000;
	add.f32 	%f29, %f28, 0f00000000;
	add.f32 	%f30, %f29, 0f45100000;
	add.f32 	%f31, %f30, 0f00000000;
	add.f32 	%f32, %f31, 0f45100000;
	add.f32 	%f33, %f32, 0f00000000;
	add.f32 	%f34, %f33, 0f45100000;
	add.f32 	%f35, %f34, 0f00000000;
	add.f32 	%f36, %f35, 0f45100000;
	add.f32 	%f37, %f36, 0f00000000;
	add.f32 	%f38, %f37, 0f45100000;
	add.f32 	%f39, %f38, 0f00000000;
	add.f32 	%f40, %f39, 0f45100000;
	add.f32 	%f41, %f40, 0f00000000;
	add.f32 	%f42, %f41, 0f45100000;
	add.f32 	%f43, %f42, 0f00000000;
	add.f32 	%f44, %f43, 0f45100000;
	add.f32 	%f45, %f44, 0f00000000;
	add.f32 	%f46, %f45, 0f45100000;
	add.f32 	%f47, %f46, 0f00000000;
	add.f32 	%f48, %f47, 0f45100000;
	add.f32 	%f49, %f48, 0f00000000;
	add.f32 	%f50, %f49, 0f45100000;
	add.f32 	%f51, %f50, 0f00000000;
	add.f32 	%f52, %f51, 0f45100000;
	add.f32 	%f53, %f52, 0f00000000;
	add.f32 	%f54, %f53, 0f45100000;
	add.f32 	%f55, %f54, 0f00000000;
	add.f32 	%f56, %f55, 0f45100000;
	add.f32 	%f57, %f56, 0f00000000;
	add.f32 	%f58, %f57, 0f45100000;
	add.f32 	%f59, %f58, 0f00000000;
	add.f32 	%f60, %f59, 0f45100000;
	add.f32 	%f61, %f60, 0f00000000;
	add.f32 	%f62, %f61, 0f45100000;
	add.f32 	%f63, %f62, 0f00000000;
	add.f32 	%f64, %f63, 0f45100000;
	add.f32 	%f65, %f64, 0f00000000;
	add.f32 	%f66, %f65, 0f45100000;
	add.f32 	%f67, %f66, 0f00000000;
	add.f32 	%f68, %f67, 0f45100000;
	add.f32 	%f69, %f68, 0f00000000;
	add.f32 	%f70, %f69, 0f45100000;
	add.f32 	%f71, %f70, 0f00000000;
	add.f32 	%f72, %f71, 0f45100000;
	add.f32 	%f73, %f72, 0f00000000;
	add.f32 	%f74, %f73, 0f45100000;
	add.f32 	%f75, %f74, 0f00000000;
	add.f32 	%f76, %f75, 0f45100000;
	add.f32 	%f77, %f76, 0f00000000;
	add.f32 	%f78, %f77, 0f45100000;
	add.f32 	%f79, %f78, 0f00000000;
	add.f32 	%f80, %f79, 0f45100000;
	add.f32 	%f81, %f80, 0f00000000;
	add.f32 	%f82, %f81, 0f45100000;
	add.f32 	%f83, %f82, 0f00000000;
	add.f32 	%f84, %f83, 0f45100000;
	add.f32 	%f85, %f84, 0f00000000;
	add.f32 	%f86, %f85, 0f45100000;
	add.f32 	%f87, %f86, 0f00000000;
	add.f32 	%f88, %f87, 0f45100000;
	add.f32 	%f89, %f88, 0f00000000;
	add.f32 	%f90, %f89, 0f45100000;
	add.f32 	%f91, %f90, 0f00000000;
	add.f32 	%f92, %f91, 0f45100000;
	add.f32 	%f93, %f92, 0f00000000;
	add.f32 	%f94, %f93, 0f45100000;
	add.f32 	%f95, %f94, 0f00000000;
	add.f32 	%f96, %f95, 0f45100000;
	add.f32 	%f97, %f96, 0f00000000;
	add.f32 	%f98, %f97, 0f45100000;
	add.f32 	%f99, %f98, 0f00000000;
	add.f32 	%f100, %f99, 0f45100000;
	add.f32 	%f101, %f100, 0f00000000;
	add.f32 	%f102, %f101, 0f45100000;
	add.f32 	%f103, %f102, 0f00000000;
	add.f32 	%f104, %f103, 0f45100000;
	add.f32 	%f105, %f104, 0f00000000;
	add.f32 	%f106, %f105, 0f45100000;
	add.f32 	%f107, %f106, 0f00000000;
	add.f32 	%f108, %f107, 0f45100000;
	add.f32 	%f109, %f108, 0f00000000;
	add.f32 	%f110, %f109, 0f45100000;
	add.f32 	%f111, %f110, 0f00000000;
	add.f32 	%f112, %f111, 0f45100000;
	add.f32 	%f113, %f112, 0f00000000;
	add.f32 	%f114, %f113, 0f45100000;
	add.f32 	%f115, %f114, 0f00000000;
	add.f32 	%f116, %f115, 0f45100000;
	add.f32 	%f117, %f116, 0f00000000;
	add.f32 	%f118, %f117, 0f45100000;
	add.f32 	%f119, %f118, 0f00000000;
	add.f32 	%f120, %f119, 0f45100000;
	add.f32 	%f121, %f120, 0f00000000;
	add.f32 	%f122, %f121, 0f45100000;
	add.f32 	%f123, %f122, 0f00000000;
	add.f32 	%f124, %f123, 0f45100000;
	add.f32 	%f125, %f124, 0f00000000;
	add.f32 	%f126, %f125, 0f45100000;
	add.f32 	%f127, %f126, 0f00000000;
	add.f32 	%f128, %f127, 0f45100000;
	add.f32 	%f129, %f128, 0f00000000;
	add.f32 	%f130, %f129, 0f45100000;
	add.f32 	%f131, %f130, 0f00000000;
	add.s32 	%r9, %r9, 64;
	setp.ne.s32 	%p1, %r9, 2000000000;
	@%p1 bra 	$L__BB0_1;
	cvt.f64.f32 	%fd2, %f131;
	st.f64 	[%rd3], %fd2;
	ld.global.u64 	%rd11, [%rd2];
	ld.u64 	%rd12, [%rd11];
	ld.f64 	%fd3, [%rd12];
	st.local.u32 	[%rd1], %r1;
	st.local.f64 	[%rd1+8], %fd3;
	mov.u64 	%rd13, $str$1;
	cvta.global.u64 	%rd14, %rd13;
	{ // callseq 1, 0
	.param .b64 param0;
	st.param.b64 	[param0], %rd14;
	.param .b64 param1;
	st.param.b64 	[param1], %rd6;
	.param .b32 retval0;
	call.uni (retval0), 
	vprintf, 
	(
	param0, 
	param1
	);
	ld.param.b32 	%r7, [retval0];
	} // callseq 1
	ret;

}


// ===== COMPILED SASS (sm_100) =====

	.target	sm_100

	.elftype	@"ET_EXEC"


//--------------------- .note.nv.tkinfo           --------------------------
	.section	.note.nv.tkinfo,"",@"SHT_NOTE"
	.sectionflags	@"SHF_NOTE_NV_TKINFO"
	.tkinfo
        /*0018*/ 	.word	0x00000002
        /*0030*/ 	.string	""
        /*0030*/ 	.string	"ptxas"
        /*0030*/ 	.string	"Cuda compilation tools, release 13.0, V13.0.88"
        /*0030*/ 	.string	"Build cuda_13.0.r13.0/compiler.36424714_0"
        /*0030*/ 	.string	"-arch sm_100 -m 64 "



//--------------------- .note.nv.cuinfo           --------------------------
	.section	.note.nv.cuinfo,"",@"SHT_NOTE"
	.sectionflags	@"SHF_NOTE_NV_CUINFO"
        /*0018*/ 	.short	0x0002
        /*001a*/ 	.short	0x0064
        /*001c*/ 	.short	0x0082
	.zero		2


//--------------------- .nv.info                  --------------------------
	.section	.nv.info,"",@"SHT_CUDA_INFO"
	.align	4


	//----- nvinfo : EIATTR_REGCOUNT
	.align		4
        /*0000*/ 	.byte	0x04, 0x2f
        /*0002*/ 	.short	(.L_3 - .L_2)
	.align		4
.L_2:
        /*0004*/ 	.word	index@(_Z8useClassPP9CudaClass)
        /*0008*/ 	.word	0x00000018


	//----- nvinfo : EIATTR_FRAME_SIZE
	.align		4
.L_3:
        /*000c*/ 	.byte	0x04, 0x11
        /*000e*/ 	.short	(.L_5 - .L_4)
	.align		4
.L_4:
        /*0010*/ 	.word	index@(_Z8useClassPP9CudaClass)
        /*0014*/ 	.word	0x00000010


	//----- nvinfo : EIATTR_MIN_STACK_SIZE
	.align		4
.L_5:
        /*0018*/ 	.byte	0x04, 0x12
        /*001a*/ 	.short	(.L_7 - .L_6)
	.align		4
.L_6:
        /*001c*/ 	.word	index@(_Z8useClassPP9CudaClass)
        /*0020*/ 	.word	0x00000010
.L_7:


//--------------------- .nv.compat                --------------------------
	.section	.nv.compat,"",@"SHT_CUDA_COMPAT_INFO"
	.align	4
        /*0000*/ 	.byte	0x02, 0x09, 0x00, 0x00, 0x02, 0x02, 0x01, 0x00, 0x02, 0x05, 0x05, 0x00, 0x03, 0x07, 0x01, 0x01
        /*0010*/ 	.byte	0x02, 0x03, 0x00, 0x00, 0x02, 0x06, 0x01, 0x00, 0x04, 0x0b, 0x08, 0x00, 0x09, 0x00, 0x00, 0x00
        /*0020*/ 	.byte	0x00, 0x00, 0x00, 0x00


//--------------------- .nv.info._Z8useClassPP9CudaClass --------------------------
	.section	.nv.info._Z8useClassPP9CudaClass,"",@"SHT_CUDA_INFO"
	.sectionflags	@""
	.align	4


	//----- nvinfo : EIATTR_CUDA_API_VERSION
	.align		4
        /*0000*/ 	.byte	0x04, 0x37
        /*0002*/ 	.short	(.L_9 - .L_8)
.L_8:
        /*0004*/ 	.word	0x00000082


	//----- nvinfo : EIATTR_KPARAM_INFO
	.align		4
.L_9:
        /*0008*/ 	.byte	0x04, 0x17
        /*000a*/ 	.short	(.L_11 - .L_10)
.L_10:
        /*000c*/ 	.word	0x00000000
        /*0010*/ 	.short	0x0000
        /*0012*/ 	.short	0x0000
        /*0014*/ 	.byte	0x00, 0xf5, 0x21, 0x00


	//----- nvinfo : EIATTR_SPARSE_MMA_MASK
	.align		4
.L_11:
        /*0018*/ 	.byte	0x03, 0x50
        /*001a*/ 	.short	0x0000


	//----- nvinfo : EIATTR_MAXREG_COUNT
	.align		4
        /*001c*/ 	.byte	0x03, 0x1b
        /*001e*/ 	.short	0x00ff


	//----- nvinfo : EIATTR_EXTERNS
	.align		4
        /*0020*/ 	.byte	0x04, 0x0f
        /*0022*/ 	.short	(.L_13 - .L_12)


	//   ....[0]....
	.align		4
.L_12:
        /*0024*/ 	.word	index@(vprintf)


	//----- nvinfo : EIATTR_MERCURY_ISA_VERSION
	.align		4
.L_13:
        /*0028*/ 	.byte	0x03, 0x5f
        /*002a*/ 	.short	0x0101


	//----- nvinfo : EIATTR_VRC_CTA_INIT_COUNT
	.align		4
        /*002c*/ 	.byte	0x02, 0x4a
	.zero		1
	.zero		1


	//----- nvinfo : EIATTR_SYSCALL_OFFSETS
	.align		4
        /*0030*/ 	.byte	0x04, 0x46
        /*0032*/ 	.short	(.L_15 - .L_14)


	//   ....[0]....
.L_14:
        /*0034*/ 	.word	0x00000110


	//   ....[1]....
        /*0038*/ 	.word	0x00000ad0


	//----- nvinfo : EIATTR_EXIT_INSTR_OFFSETS
	.align		4
.L_15:
        /*003c*/ 	.byte	0x04, 0x1c
        /*003e*/ 	.short	(.L_17 - .L_16)


	//   ....[0]....
.L_16:
        /*0040*/ 	.word	0x00000ae0


	//----- nvinfo : EIATTR_CRS_STACK_SIZE
	.align		4
.L_17:
        /*0044*/ 	.byte	0x04, 0x1e
        /*0046*/ 	.short	(.L_19 - .L_18)
.L_18:
        /*0048*/ 	.word	0x00000000


	//----- nvinfo : EIATTR_CBANK_PARAM_SIZE
	.align		4
.L_19:
        /*004c*/ 	.byte	0x03, 0x19
        /*004e*/ 	.short	0x0008


	//----- nvinfo : EIATTR_PARAM_CBANK
	.align		4
        /*0050*/ 	.byte	0x04, 0x0a
        /*0052*/ 	.short	(.L_21 - .L_20)
	.align		4
.L_20:
        /*0054*/ 	.word	index@(.nv.constant0._Z8useClassPP9CudaClass)
        /*0058*/ 	.short	0x0380
        /*005a*/ 	.short	0x0008


	//----- nvinfo : EIATTR_SW_WAR
	.align		4
.L_21:
        /*005c*/ 	.byte	0x04, 0x36
        /*005e*/ 	.short	(.L_23 - .L_22)
.L_22:
        /*0060*/ 	.word	0x00000008
.L_23:


//--------------------- .nv.callgraph             --------------------------
	.section	.nv.callgraph,"",@"SHT_CUDA_CALLGRAPH"
	.align	4
	.sectionentsize	8
	.align		4
        /*0000*/ 	.word	0x00000000
	.align		4
        /*0004*/ 	.word	0xffffffff
	.align		4
        /*0008*/ 	.word	index@(_Z8useClassPP9CudaClass)
	.align		4
        /*000c*/ 	.word	index@(vprintf)
	.align		4
        /*0010*/ 	.word	0x00000000
	.align		4
        /*0014*/ 	.word	0xfffffffe
	.align		4
        /*0018*/ 	.word	0x00000000
	.align		4
        /*001c*/ 	.word	0xfffffffd
	.align		4
        /*0020*/ 	.word	0x00000000
	.align		4
        /*0024*/ 	.word	0xfffffffc


//--------------------- .nv.constant4             --------------------------
	.section	.nv.constant4,"a",@progbits
	.align	8
	.align		8
.nv.constant4:
        /*0000*/ 	.dword	vprintf
	.align		8
        /*0008*/ 	.dword	$str
	.align		8
        /*0010*/ 	.dword	$str$1


//--------------------- .text._Z8useClassPP9CudaClass --------------------------
	.section	.text._Z8useClassPP9CudaClass,"ax",@progbits
	.align	128
        .global         _Z8useClassPP9CudaClass
        .type           _Z8useClassPP9CudaClass,@function
        .size           _Z8useClassPP9CudaClass,(.L_x_5 - _Z8useClassPP9CudaClass)
        .other          _Z8useClassPP9CudaClass,@"STO_CUDA_ENTRY STV_DEFAULT"
_Z8useClassPP9CudaClass:
.text._Z8useClassPP9CudaClass:
[----:B------:R-:W0:Y:S01]  /*0000*/  LDC R1, c[0x0][0x37c] ;  /* 0x0000df00ff017b82 */ /* 0x000e220000000800 */
[----:B------:R-:W1:Y:S01]  /*0010*/  S2R R18, SR_TID.X ;  /* 0x0000000000127919 */ /* 0x000e620000002100 */
[----:B------:R-:W2:Y:S01]  /*0020*/  LDCU UR4, c[0x0][0x2f8] ;  /* 0x00005f00ff0477ac */ /* 0x000ea20008000800 */
[----:B0-----:R-:W-:Y:S02]  /*0030*/  IADD3 R1, PT, PT, R1, -0x10, RZ ;  /* 0xfffffff001017810 */ /* 0x001fe40007ffe0ff */
[----:B------:R-:W-:Y:S01]  /*0040*/  MOV R0, 0x0 ;  /* 0x0000000000007802 */ /* 0x000fe20000000f00 */
[----:B------:R-:W0:Y:S03]  /*0050*/  LDCU UR5, c[0x0][0x2fc] ;  /* 0x00005f80ff0577ac */ /* 0x000e260008000800 */
[----:B------:R3:W4:Y:S01]  /*0060*/  LDC.64 R8, c[0x4][R0] ;  /* 0x0100000000087b82 */ /* 0x0007220000000a00 */
[----:B------:R-:W5:Y:S01]  /*0070*/  LDCU.64 UR6, c[0x4][0x8] ;  /* 0x01000100ff0677ac */ /* 0x000f620008000a00 */
[----:B------:R-:W1:Y:S01]  /*0080*/  LDCU.64 UR36, c[0x0][0x358] ;  /* 0x00006b00ff2477ac */ /* 0x000e620008000a00 */
[----:B--2---:R-:W-:-:S04]  /*0090*/  IADD3 R16, P0, PT, R1, UR4, RZ ;  /* 0x0000000401107c10 */ /* 0x004fc8000ff1e0ff */
[----:B0-----:R-:W-:Y:S02]  /*00a0*/  IADD3.X R2, PT, PT, RZ, UR5, RZ, P0, !PT ;  /* 0x00000005ff027c10 */ /* 0x001fe400087fe4ff */
[----:B------:R-:W-:Y:S02]  /*00b0*/  MOV R6, R16 ;  /* 0x0000001000067202 */ /* 0x000fe40000000f00 */
[----:B-----5:R-:W-:Y:S02]  /*00c0*/  MOV R4, UR6 ;  /* 0x0000000600047c02 */ /* 0x020fe40008000f00 */
[----:B------:R-:W-:Y:S02]  /*00d0*/  MOV R5, UR7 ;  /* 0x0000000700057c02 */ /* 0x000fe40008000f00 */
[----:B------:R-:W-:Y:S01]  /*00e0*/  MOV R7, R2 ;  /* 0x0000000200077202 */ /* 0x000fe20000000f00 */
[----:B-1----:R3:W-:Y:S06]  /*00f0*/  STL [R1], R18 ;  /* 0x0000001201007387 */ /* 0x0027ec0000100800 */
[----:B------:R-:W-:-:S07]  /*0100*/  LEPC R20, `(.L_x_0) ;  /* 0x000000001014794e */ /* 0x000fce0000000000 */
[----:B---34-:R-:W-:Y:S05]  /*0110*/  CALL.ABS.NOINC R8 ;  /* 0x0000000008007343 */ /* 0x018fea0003c00000 */
.L_x_0:
[----:B------:R-:W0:Y:S02]  /*0120*/  LDC.64 R8, c[0x0][0x380] ;  /* 0x0000e000ff087b82 */ /* 0x000e240000000a00 */
[----:B0-----:R-:W-:-:S05]  /*0130*/  IMAD.WIDE.U32 R8, R18, 0x8, R8 ;  /* 0x0000000812087825 */ /* 0x001fca00078e0008 */
[----:B------:R-:W2:Y:S04]  /*0140*/  LDG.E.64 R6, desc[UR36][R8.64] ;  /* 0x0000002408067981 */ /* 0x000ea8000c1e1b00 */
[----:B--2---:R-:W2:Y:S04]  /*0150*/  LD.E.64 R6, desc[UR36][R6.64] ;  /* 0x0000002406067980 */ /* 0x004ea8000c101b00 */
[----:B--2---:R-:W2:Y:S01]  /*0160*/  LD.E.64 R4, desc[UR36][R6.64] ;  /* 0x0000002406047980 */ /* 0x004ea2000c101b00 */
[----:B------:R-:W-:Y:S01]  /*0170*/  HFMA2 R3, -RZ, RZ, 0, 0 ;  /* 0x00000000ff037431 */ /* 0x000fe200000001ff */
[----:B------:R-:W-:Y:S01]  /*0180*/  BSSY.RECONVERGENT B0, `(.L_x_1) ;  /* 0x0000085000007945 */ /* 0x000fe20003800200 */
[----:B--2---:R0:W1:Y:S05]  /*0190*/  F2F.F32.F64 R0, R4 ;  /* 0x0000000400007310 */ /* 0x00406a0000301000 */
.L_x_2:
[----:B-1----:R-:W-:Y:S01]  /*01a0*/  FADD R0, R0, 2304 ;  /* 0x4510000000007421 */ /* 0x002fe20000000000 */
[----:B------:R-:W-:-:S03]  /*01b0*/  IADD3 R3, PT, PT, R3, 0x40, RZ ;  /* 0x0000004003037810 */ /* 0x000fc60007ffe0ff */
[----:B------:R-:W-:Y:S01]  /*01c0*/  FADD R0, RZ, R0 ;  /* 0x00000000ff007221 */ /* 0x000fe20000000000 */
[----:B------:R-:W-:-:S03]  /*01d0*/  ISETP.NE.AND P0, PT, R3, 0x77359400, PT ;  /* 0x773594000300780c */ /* 0x000fc60003f05270 */
[----:B------:R-:W-:-:S04]  /*01e0*/  FADD R0, R0, 2304 ;  /* 0x4510000000007421 */ /* 0x000fc80000000000 */
[----:B------:R-:W-:-:S04]  /*01f0*/  FADD R0, RZ, R0 ;  /* 0x00000000ff007221 */ /* 0x000fc80000000000 */
        /* <DEDUP_REMOVED lines=123> */
[----:B------:R-:W-:Y:S01]  /*09b0*/  FADD R0, RZ, R0 ;  /* 0x00000000ff007221 */ /* 0x000fe20000000000 */
[----:B------:R-:W-:Y:S06]  /*09c0*/  @P0 BRA `(.L_x_2) ;  /* 0xfffffff400f40947 */ /* 0x000fec000383ffff */
[----:B------:R-:W-:Y:S05]  /*09d0*/  BSYNC.RECONVERGENT B0 ;  /* 0x0000000000007941 */ /* 0x000fea0003800200 */
.L_x_1:
[----:B------:R-:W1:Y:S01]  /*09e0*/  F2F.F64.F32 R10, R0 ;  /* 0x00000000000a7310 */ /* 0x000e620000201800 */
[----:B------:R-:W-:Y:S01]  /*09f0*/  MOV R3, 0x0 ;  /* 0x0000000000037802 */ /* 0x000fe20000000f00 */
[----:B------:R-:W0:Y:S01]  /*0a00*/  LDCU.64 UR4, c[0x4][0x10] ;  /* 0x01000200ff0477ac */ /* 0x000e220008000a00 */
[----:B-1----:R1:W-:Y:S04]  /*0a10*/  ST.E.64 desc[UR36][R6.64], R10 ;  /* 0x0000000a06007985 */ /* 0x0023e8000c101b24 */
[----:B------:R-:W2:Y:S04]  /*0a20*/  LDG.E.64 R8, desc[UR36][R8.64] ;  /* 0x0000002408087981 */ /* 0x000ea8000c1e1b00 */
[----:B--2---:R-:W2:Y:S04]  /*0a30*/  LD.E.64 R12, desc[UR36][R8.64] ;  /* 0x00000024080c7980 */ /* 0x004ea8000c101b00 */
[----:B--2---:R-:W2:Y:S01]  /*0a40*/  LD.E.64 R12, desc[UR36][R12.64] ;  /* 0x000000240c0c7980 */ /* 0x004ea2000c101b00 */
[----:B------:R3:W4:Y:S01]  /*0a50*/  LDC.64 R14, c[0x4][R3] ;  /* 0x01000000030e7b82 */ /* 0x0007220000000a00 */
[----:B0-----:R-:W-:-:S02]  /*0a60*/  MOV R4, UR4 ;  /* 0x0000000400047c02 */ /* 0x001fc40008000f00 */
[----:B------:R3:W-:Y:S01]  /*0a70*/  STL [R1], R18 ;  /* 0x0000001201007387 */ /* 0x0007e20000100800 */
[----:B------:R-:W-:Y:S02]  /*0a80*/  MOV R5, UR5 ;  /* 0x0000000500057c02 */ /* 0x000fe40008000f00 */
[----:B-1----:R-:W-:Y:S02]  /*0a90*/  MOV R6, R16 ;  /* 0x0000001000067202 */ /* 0x002fe40000000f00 */
[----:B------:R-:W-:Y:S01]  /*0aa0*/  MOV R7, R2 ;  /* 0x0000000200077202 */ /* 0x000fe20000000f00 */
[----:B--2-4-:R3:W-:Y:S06]  /*0ab0*/  STL.64 [R1+0x8], R12 ;  /* 0x0000080c01007387 */ /* 0x0147ec0000100a00 */
[----:B------:R-:W-:-:S07]  /*0ac0*/  LEPC R20, `(.L_x_3) ;  /* 0x000000001014794e */ /* 0x000fce0000000000 */
[----:B---3--:R-:W-:Y:S05]  /*0ad0*/  CALL.ABS.NOINC R14 ;  /* 0x000000000e007343 */ /* 0x008fea0003c00000 */
.L_x_3:
[----:B------:R-:W-:Y:S05]  /*0ae0*/  EXIT ;  /* 0x000000000000794d */ /* 0x000fea0003800000 */
.L_x_4:
[----:B------:R-:W-:-:S00]  /*0af0*/  BRA `(.L_x_4) ;  /* 0xfffffffc00fc7947 */ /* 0x000fc0000383ffff */
[----:B------:R-:W-:-:S00]  /*0b00*/  NOP ;  /* 0x0000000000007918 */ /* 0x000fc00000000000 */
[----:B------:R-:W-:-:S00]  /*0b10*/  NOP ;  /* 0x0000000000007918 */ /* 0x000fc00000000000 */
[----:B------:R-:W-:-:S00]  /*0b20*/  NOP ;  /* 0x0000000000007918 */ /* 0x000fc00000000000 */
[----:B------:R-:W-:-:S00]  /*0b30*/  NOP ;  /* 0x0000000000007918 */ /* 0x000fc00000000000 */
[----:B------:R-:W-:-:S00]  /*0b40*/  NOP ;  /* 0x0000000000007918 */ /* 0x000fc00000000000 */
[----:B------:R-:W-:-:S00]  /*0b50*/  NOP ;  /* 0x0000000000007918 */ /* 0x000fc00000000000 */
[----:B------:R-:W-:-:S00]  /*0b60*/  NOP ;  /* 0x0000000000007918 */ /* 0x000fc00000000000 */
[----:B------:R-:W-:-:S00]  /*0b70*/  NOP ;  /* 0x0000000000007918 */ /* 0x000fc00000000000 */
.L_x_5:


//--------------------- .nv.global.init           --------------------------
	.section	.nv.global.init,"aw",@progbits
.nv.global.init:
	.type		$str,@object
	.size		$str,($str$1 - $str)
$str:
        /*0000*/ 	.byte	0x6b, 0x65, 0x72, 0x6e, 0x65, 0x6c, 0x3a, 0x20, 0x25, 0x64, 0x0a, 0x00
	.type		$str$1,@object
	.size		$str$1,(.L_1 - $str$1)
$str$1:
        /*000c*/ 	.byte	0x6b, 0x65, 0x72, 0x6e, 0x65, 0x6c, 0x3a, 0x20, 0x25, 0x64, 0x2c, 0x20, 0x72, 0x65, 0x73, 0x75
        /*001c*/ 	.byte	0x6c, 0x74, 0x3a, 0x20, 0x25, 0x67, 0x0a, 0x00
.L_1:


//--------------------- .nv.shared.reserved.0     --------------------------
	.section	.nv.shared.reserved.0,"aw",@nobits
	.weak		__nv_reservedSMEM_offset_0_alias
	.size		__nv_reservedSMEM_offset_0_alias, 0, 64
	.other		__nv_reservedSMEM_offset_0_alias,@"STO_CUDA_RESERVED_SHARED STV_DEFAULT"
__nv_reservedSMEM_offset_0_alias:
	.zero		0
	.zero		64


//--------------------- .nv.constant0._Z8useClassPP9CudaClass --------------------------
	.section	.nv.constant0._Z8useClassPP9CudaClass,"a",@progbits
	.sectionflags	@""
	.align	4
.nv.constant0._Z8useClassPP9CudaClass:
	.zero		904


//--------------------- SYMBOLS --------------------------

	.type		.nv.reservedSmem.offset0,@object
	.size		.nv.reservedSmem.offset0,0x4
	.type		vprintf,@function
